	.headerflags	@"EF_CUDA_TEXMODE_UNIFIED EF_CUDA_64BIT_ADDRESS EF_CUDA_ACCELERATORS EF_CUDA_SM90 EF_CUDA_VIRTUAL_SM(EF_CUDA_SM90)"
	.elftype	@"ET_EXEC"


//--------------------- .nv.info                  --------------------------
	.section	.nv.info,"",@"SHT_CUDA_INFO"
	.align	4


	//----- nvinfo : EIATTR_REGCOUNT
	.align		4
        /*0000*/ 	.byte	0x04, 0x2f
        /*0002*/ 	.short	(.L_2 - .L_1)
	.align		4
.L_1:
        /*0004*/ 	.word	index@(triton_poi_fused_add_tanh_11)
        /*0008*/ 	.word	0x0000002c


	//----- nvinfo : EIATTR_MIN_STACK_SIZE
	.align		4
.L_2:
        /*000c*/ 	.byte	0x04, 0x12
        /*000e*/ 	.short	(.L_4 - .L_3)
	.align		4
.L_3:
        /*0010*/ 	.word	index@(triton_poi_fused_add_tanh_11)
        /*0014*/ 	.word	0x00000000


	//----- nvinfo : EIATTR_FRAME_SIZE
	.align		4
.L_4:
        /*0018*/ 	.byte	0x04, 0x11
        /*001a*/ 	.short	(.L_6 - .L_5)
	.align		4
.L_5:
        /*001c*/ 	.word	index@(triton_poi_fused_add_tanh_11)
        /*0020*/ 	.word	0x00000000


	//----- nvinfo : EIATTR_MIN_STACK_SIZE
	.align		4
.L_6:
        /*0024*/ 	.byte	0x04, 0x12
        /*0026*/ 	.short	(.L_8 - .L_7)
	.align		4
.L_7:
        /*0028*/ 	.word	index@(triton_poi_fused_add_tanh_11)
        /*002c*/ 	.word	0x00000000
.L_8:


//--------------------- .nv.info.triton_poi_fused_add_tanh_11 --------------------------
	.section	.nv.info.triton_poi_fused_add_tanh_11,"",@"SHT_CUDA_INFO"
	.sectionflags	@""
	.align	4


	//----- nvinfo : EIATTR_CUDA_API_VERSION
	.align		4
        /*0000*/ 	.byte	0x04, 0x37
        /*0002*/ 	.short	(.L_10 - .L_9)
.L_9:
        /*0004*/ 	.word	0x0000007c


	//----- nvinfo : EIATTR_KPARAM_INFO
	.align		4
.L_10:
        /*0008*/ 	.byte	0x04, 0x17
        /*000a*/ 	.short	(.L_12 - .L_11)
.L_11:
        /*000c*/ 	.word	0x00000000
        /*0010*/ 	.short	0x0004
        /*0012*/ 	.short	0x001c
        /*0014*/ 	.byte	0x00, 0xf0, 0x11, 0x00


	//----- nvinfo : EIATTR_KPARAM_INFO
	.align		4
.L_12:
        /*0018*/ 	.byte	0x04, 0x17
        /*001a*/ 	.short	(.L_14 - .L_13)
.L_13:
        /*001c*/ 	.word	0x00000000
        /*0020*/ 	.short	0x0003
        /*0022*/ 	.short	0x0018
        /*0024*/ 	.byte	0x00, 0xf0, 0x11, 0x00


	//----- nvinfo : EIATTR_KPARAM_INFO
	.align		4
.L_14:
        /*0028*/ 	.byte	0x04, 0x17
        /*002a*/ 	.short	(.L_16 - .L_15)
.L_15:
        /*002c*/ 	.word	0x00000000
        /*0030*/ 	.short	0x0002
        /*0032*/ 	.short	0x0010
        /*0034*/ 	.byte	0x00, 0xf4, 0x21, 0x00


	//----- nvinfo : EIATTR_KPARAM_INFO
	.align		4
.L_16:
        /*0038*/ 	.byte	0x04, 0x17
        /*003a*/ 	.short	(.L_18 - .L_17)
.L_17:
        /*003c*/ 	.word	0x00000000
        /*0040*/ 	.short	0x0001
        /*0042*/ 	.short	0x0008
        /*0044*/ 	.byte	0x00, 0xf4, 0x21, 0x00


	//----- nvinfo : EIATTR_KPARAM_INFO
	.align		4
.L_18:
        /*0048*/ 	.byte	0x04, 0x17
        /*004a*/ 	.short	(.L_20 - .L_19)
.L_19:
        /*004c*/ 	.word	0x00000000
        /*0050*/ 	.short	0x0000
        /*0052*/ 	.short	0x0000
        /*0054*/ 	.byte	0x00, 0xf4, 0x21, 0x00


	//----- nvinfo : EIATTR_SPARSE_MMA_MASK
	.align		4
.L_20:
        /*0058*/ 	.byte	0x03, 0x50
        /*005a*/ 	.short	0x0000


	//----- nvinfo : EIATTR_MAXREG_COUNT
	.align		4
        /*005c*/ 	.byte	0x03, 0x1b
        /*005e*/ 	.short	0x00ff


	//----- nvinfo : EIATTR_EXIT_INSTR_OFFSETS
	.align		4
        /*0060*/ 	.byte	0x04, 0x1c
        /*0062*/ 	.short	(.L_22 - .L_21)


	//   ....[0]....
.L_21:
        /*0064*/ 	.word	0x00001f50


	//   ....[1]....
        /*0068*/ 	.word	0x00001fa0


	//----- nvinfo : EIATTR_REQNTID
	.align		4
.L_22:
        /*006c*/ 	.byte	0x04, 0x10
        /*006e*/ 	.short	(.L_24 - .L_23)
.L_23:
        /*0070*/ 	.word	0x00000100
        /*0074*/ 	.word	0x00000001
        /*0078*/ 	.word	0x00000001


	//----- nvinfo : EIATTR_CRS_STACK_SIZE
	.align		4
.L_24:
        /*007c*/ 	.byte	0x04, 0x1e
        /*007e*/ 	.short	(.L_26 - .L_25)
.L_25:
        /*0080*/ 	.word	0x00000000


	//----- nvinfo : EIATTR_CBANK_PARAM_SIZE
	.align		4
.L_26:
        /*0084*/ 	.byte	0x03, 0x19
        /*0086*/ 	.short	0x0020


	//----- nvinfo : EIATTR_PARAM_CBANK
	.align		4
        /*0088*/ 	.byte	0x04, 0x0a
        /*008a*/ 	.short	(.L_28 - .L_27)
	.align		4
.L_27:
        /*008c*/ 	.word	index@(.nv.constant0.triton_poi_fused_add_tanh_11)
        /*0090*/ 	.short	0x0210
        /*0092*/ 	.short	0x0020


	//----- nvinfo : EIATTR_SW_WAR
	.align		4
.L_28:
        /*0094*/ 	.byte	0x04, 0x36
        /*0096*/ 	.short	(.L_30 - .L_29)
.L_29:
        /*0098*/ 	.word	0x00000008
.L_30:


//--------------------- .nv.callgraph             --------------------------
	.section	.nv.callgraph,"",@"SHT_CUDA_CALLGRAPH"
	.align	4
	.sectionentsize	8
	.align		4
        /*0000*/ 	.word	0x00000000
	.align		4
        /*0004*/ 	.word	0xffffffff
	.align		4
        /*0008*/ 	.word	0x00000000
	.align		4
        /*000c*/ 	.word	0xfffffffe
	.align		4
        /*0010*/ 	.word	0x00000000
	.align		4
        /*0014*/ 	.word	0xfffffffd
	.align		4
        /*0018*/ 	.word	0x00000000
	.align		4
        /*001c*/ 	.word	0xfffffffc


//--------------------- .nv.constant4             --------------------------
	.section	.nv.constant4,"a",@progbits
	.align	8
	.align		8
.nv.constant4:
        /*0000*/ 	.dword	_$_str


//--------------------- .text.triton_poi_fused_add_tanh_11 --------------------------
	.section	.text.triton_poi_fused_add_tanh_11,"ax",@progbits
	.sectionflags	@"SHF_BARRIERS=1"
	.align	128
        .global         triton_poi_fused_add_tanh_11
        .type           triton_poi_fused_add_tanh_11,@function
        .size           triton_poi_fused_add_tanh_11,(.L_x_46 - triton_poi_fused_add_tanh_11)
        .other          triton_poi_fused_add_tanh_11,@"STO_CUDA_ENTRY STV_DEFAULT"
triton_poi_fused_add_tanh_11:
.text.triton_poi_fused_add_tanh_11:
[----:B------:R-:W0:Y:S01]  /*0000*/  LDC R1, c[0x0][0x28] ;  /* 0x00000a00ff017b82 */ /* 0x000e220000000800 */
[----:B------:R-:W1:Y:S07]  /*0010*/  S2R R2, SR_TID.X ;  /* 0x0000000000027919 */ /* 0x000e6e0000002100 */
[----:B------:R-:W2:Y:S01]  /*0020*/  LDC.64 R16, c[0x0][0x210] ;  /* 0x00008400ff107b82 */ /* 0x000ea20000000a00 */
[----:B------:R-:W-:Y:S02]  /*0030*/  CS2R R28, SRZ ;  /* 0x00000000001c7805 */ /* 0x000fe4000001ff00 */
[----:B------:R-:W-:Y:S01]  /*0040*/  CS2R R30, SRZ ;  /* 0x00000000001e7805 */ /* 0x000fe2000001ff00 */
[----:B------:R-:W3:Y:S01]  /*0050*/  S2R R3, SR_CTAID.X ;  /* 0x0000000000037919 */ /* 0x000ee20000002500 */
[----:B------:R-:W-:-:S02]  /*0060*/  CS2R R32, SRZ ;  /* 0x0000000000207805 */ /* 0x000fc4000001ff00 */
[----:B------:R-:W-:Y:S01]  /*0070*/  CS2R R34, SRZ ;  /* 0x0000000000227805 */ /* 0x000fe2000001ff00 */
[----:B------:R-:W-:Y:S01]  /*0080*/  ULDC.64 UR6, c[0x0][0x208] ;  /* 0x0000820000067ab9 */ /* 0x000fe20000000a00 */
[----:B------:R-:W4:Y:S01]  /*0090*/  S2R R0, SR_CTAID.Y ;  /* 0x0000000000007919 */ /* 0x000f220000002600 */
[----:B------:R-:W5:Y:S01]  /*00a0*/  LDC.64 R38, c[0x0][0x218] ;  /* 0x00008600ff267b82 */ /* 0x000f620000000a00 */
[----:B-1----:R-:W-:Y:S02]  /*00b0*/  SHF.R.U32.HI R37, RZ, 0x2, R2 ;  /* 0x00000002ff257819 */ /* 0x002fe40000011602 */
[----:B------:R-:W-:Y:S02]  /*00c0*/  SHF.L.U32 R2, R2, 0x2, RZ ;  /* 0x0000000202027819 */ /* 0x000fe400000006ff */
[----:B---3--:R-:W-:Y:S02]  /*00d0*/  SHF.L.U32 R3, R3, 0x4, RZ ;  /* 0x0000000403037819 */ /* 0x008fe400000006ff */
[----:B------:R-:W-:-:S02]  /*00e0*/  SGXT.U32 R37, R37, 0x6 ;  /* 0x000000062525781a */ /* 0x000fc40000000000 */
[----:B------:R-:W-:Y:S02]  /*00f0*/  LOP3.LUT R4, R3, 0xc, R2, 0xf8, !PT ;  /* 0x0000000c03047812 */ /* 0x000fe400078ef802 */
[----:B----4-:R-:W-:Y:S02]  /*0100*/  PRMT R21, R37, 0x6540, R0 ;  /* 0x0000654025157816 */ /* 0x010fe40000000000 */
[----:B------:R-:W-:Y:S02]  /*0110*/  ISETP.GE.AND P1, PT, R4, 0x100, PT ;  /* 0x000001000400780c */ /* 0x000fe40003f26270 */
[----:B------:R-:W-:-:S05]  /*0120*/  LEA R21, R21, R4, 0x8 ;  /* 0x0000000415157211 */ /* 0x000fca00078e40ff */
[----:B--2---:R-:W-:-:S04]  /*0130*/  IMAD.WIDE R4, R21, 0x4, R16 ;  /* 0x0000000415047825 */ /* 0x004fc800078e0210 */
[----:B0----5:R-:W-:Y:S02]  /*0140*/  IMAD.WIDE R6, R21, 0x4, R38 ;  /* 0x0000000415067825 */ /* 0x021fe400078e0226 */
[----:B------:R0:W2:Y:S04]  /*0150*/  @!P1 LDG.E.EL.128 R28, desc[UR6][R4.64] ;  /* 0x00000006041c9981 */ /* 0x0000a8000c2e1d00 */
[----:B------:R-:W2:Y:S01]  /*0160*/  @!P1 LDG.E.EL.128 R32, desc[UR6][R6.64] ;  /* 0x0000000606209981 */ /* 0x000ea2000c2e1d00 */
[----:B------:R-:W-:Y:S02]  /*0170*/  IADD3 R27, R21, 0x4000, RZ ;  /* 0x00004000151b7810 */ /* 0x000fe40007ffe0ff */
[----:B------:R-:W-:Y:S02]  /*0180*/  IADD3 R41, R21, 0x8000, RZ ;  /* 0x0000800015297810 */ /* 0x000fe40007ffe0ff */
[----:B------:R-:W-:-:S02]  /*0190*/  IADD3 R21, R21, 0xc000, RZ ;  /* 0x0000c00015157810 */ /* 0x000fc40007ffe0ff */
[----:B0-----:R-:W-:Y:S01]  /*01a0*/  CS2R R4, SRZ ;  /* 0x0000000000047805 */ /* 0x001fe2000001ff00 */
[----:B------:R-:W-:Y:S01]  /*01b0*/  IMAD.WIDE R18, R27, 0x4, R16 ;  /* 0x000000041b127825 */ /* 0x000fe200078e0210 */
[----:B------:R-:W-:-:S03]  /*01c0*/  CS2R R14, SRZ ;  /* 0x00000000000e7805 */ /* 0x000fc6000001ff00 */
[----:B------:R-:W-:-:S04]  /*01d0*/  IMAD.WIDE R22, R41, 0x4, R16 ;  /* 0x0000000429167825 */ /* 0x000fc800078e0210 */
[----:B------:R-:W-:Y:S01]  /*01e0*/  IMAD.WIDE R24, R21, 0x4, R16 ;  /* 0x0000000415187825 */ /* 0x000fe200078e0210 */
[----:B------:R-:W-:-:S03]  /*01f0*/  CS2R R16, SRZ ;  /* 0x0000000000107805 */ /* 0x000fc6000001ff00 */
[----:B------:R-:W-:-:S04]  /*0200*/  IMAD.WIDE R26, R27, 0x4, R38 ;  /* 0x000000041b1a7825 */ /* 0x000fc800078e0226 */
[----:B------:R-:W-:-:S04]  /*0210*/  IMAD.WIDE R40, R41, 0x4, R38 ;  /* 0x0000000429287825 */ /* 0x000fc800078e0226 */
[----:B------:R-:W-:Y:S01]  /*0220*/  IMAD.WIDE R38, R21, 0x4, R38 ;  /* 0x0000000415267825 */ /* 0x000fe200078e0226 */
[----:B------:R-:W-:-:S03]  /*0230*/  CS2R R20, SRZ ;  /* 0x0000000000147805 */ /* 0x000fc6000001ff00 */
[----:B--2---:R-:W-:-:S04]  /*0240*/  FADD R32, R32, R28 ;  /* 0x0000001c20207221 */ /* 0x004fc80000000000 */
[----:B------:R-:W-:-:S05]  /*0250*/  FADD.FTZ R13, |R32|, -RZ ;  /* 0x800000ff200d7221 */ /* 0x000fca0000010200 */
[----:B------:R-:W-:-:S13]  /*0260*/  FSETP.GE.AND P2, PT, R13, 0.60000002384185791016, PT ;  /* 0x3f19999a0d00780b */ /* 0x000fda0003f46000 */
[C---:B------:R-:W-:Y:S01]  /*0270*/  @P2 FMUL R8, R13.reuse, 2.8853900432586669922 ;  /* 0x4038aa3b0d082820 */ /* 0x040fe20000400000 */
[----:B------:R-:W-:Y:S01]  /*0280*/  @!P2 MOV R12, 0x3c80f082 ;  /* 0x3c80f082000ca802 */ /* 0x000fe20000000f00 */
[----:B------:R-:W-:Y:S01]  /*0290*/  @!P2 FMUL R9, R32, R32 ;  /* 0x000000202009a220 */ /* 0x000fe20000400000 */
[----:B------:R-:W-:Y:S02]  /*02a0*/  @P2 MOV R11, 0x3f800000 ;  /* 0x3f800000000b2802 */ /* 0x000fe40000000f00 */
[----:B------:R-:W-:Y:S01]  /*02b0*/  @P2 FSETP.GE.AND P0, PT, R13, 9.010913848876953125, PT ;  /* 0x41102cb40d00280b */ /* 0x000fe20003f06000 */
[----:B------:R-:W0:Y:S01]  /*02c0*/  @P2 MUFU.EX2 R8, R8 ;  /* 0x0000000800082308 */ /* 0x000e220000000800 */
[----:B------:R-:W-:Y:S01]  /*02d0*/  @!P2 FFMA.FTZ R6, R9, R12, -0.052303962409496307373 ;  /* 0xbd563cae0906a423 */ /* 0x000fe2000001000c */
[----:B0-----:R-:W-:-:S03]  /*02e0*/  @P2 FADD R10, R8, 1 ;  /* 0x3f800000080a2421 */ /* 0x001fc60000000000 */
[----:B------:R-:W-:Y:S01]  /*02f0*/  @!P2 FFMA.FTZ R8, R9, R6, 0.1331529766321182251 ;  /* 0x3e0859410908a423 */ /* 0x000fe20000010006 */
[----:B------:R-:W-:-:S03]  /*0300*/  CS2R R6, SRZ ;  /* 0x0000000000067805 */ /* 0x000fc6000001ff00 */
[C---:B------:R-:W-:Y:S01]  /*0310*/  @!P2 FFMA.FTZ R8, R9.reuse, R8, -0.33332768082618713379 ;  /* 0xbeaaa9ed0908a423 */ /* 0x040fe20000010008 */
[----:B------:R-:W0:Y:S01]  /*0320*/  @P2 MUFU.RCP R10, R10 ;  /* 0x0000000a000a2308 */ /* 0x000e220000001000 */
[----:B------:R-:W-:Y:S01]  /*0330*/  CS2R R12, SRZ ;  /* 0x00000000000c7805 */ /* 0x000fe2000001ff00 */
[----:B------:R1:W5:Y:S01]  /*0340*/  @!P1 LDG.E.EL.128 R4, desc[UR6][R18.64] ;  /* 0x0000000612049981 */ /* 0x000362000c2e1d00 */
[----:B------:R-:W-:-:S04]  /*0350*/  @!P2 FFMA.FTZ R9, R9, R8, RZ ;  /* 0x000000080909a223 */ /* 0x000fc800000100ff */
[----:B------:R2:W5:Y:S01]  /*0360*/  @!P1 LDG.E.EL.128 R12, desc[UR6][R24.64] ;  /* 0x00000006180c9981 */ /* 0x000562000c2e1d00 */
[----:B0-----:R-:W-:-:S05]  /*0370*/  @P2 FFMA.FTZ R11, R10, -2, R11 ;  /* 0xc00000000a0b2823 */ /* 0x001fca000001000b */
[----:B------:R-:W-:Y:S02]  /*0380*/  @P2 FSEL R11, R11, 1, !P0 ;  /* 0x3f8000000b0b2808 */ /* 0x000fe40004000000 */
[----:B-1----:R-:W-:Y:S02]  /*0390*/  CS2R R18, SRZ ;  /* 0x0000000000127805 */ /* 0x002fe4000001ff00 */
[----:B------:R-:W-:Y:S01]  /*03a0*/  @P2 LOP3.LUT R28, R11, 0x80000000, R32, 0xf8, !PT ;  /* 0x800000000b1c2812 */ /* 0x000fe200078ef820 */
[----:B------:R-:W-:Y:S01]  /*03b0*/  @!P2 FFMA.FTZ R28, R32, R9, R32 ;  /* 0x00000009201ca223 */ /* 0x000fe20000010020 */
[----:B------:R-:W-:Y:S02]  /*03c0*/  CS2R R8, SRZ ;  /* 0x0000000000087805 */ /* 0x000fe4000001ff00 */
[----:B------:R-:W-:Y:S01]  /*03d0*/  CS2R R10, SRZ ;  /* 0x00000000000a7805 */ /* 0x000fe2000001ff00 */
[----:B------:R0:W5:Y:S01]  /*03e0*/  @!P1 LDG.E.EL.128 R16, desc[UR6][R26.64] ;  /* 0x000000061a109981 */ /* 0x000162000c2e1d00 */
[----:B--2---:R-:W-:-:S04]  /*03f0*/  CS2R R24, SRZ ;  /* 0x0000000000187805 */ /* 0x004fc8000001ff00 */
[----:B------:R1:W5:Y:S01]  /*0400*/  @!P1 LDG.E.EL.128 R8, desc[UR6][R22.64] ;  /* 0x0000000616089981 */ /* 0x000362000c2e1d00 */
[----:B0-----:R-:W-:Y:S02]  /*0410*/  CS2R R26, SRZ ;  /* 0x00000000001a7805 */ /* 0x001fe4000001ff00 */
[----:B-1----:R-:W-:-:S04]  /*0420*/  CS2R R22, SRZ ;  /* 0x0000000000167805 */ /* 0x002fc8000001ff00 */
[----:B------:R0:W5:Y:S04]  /*0430*/  @!P1 LDG.E.EL.128 R24, desc[UR6][R38.64] ;  /* 0x0000000626189981 */ /* 0x000168000c2e1d00 */
[----:B------:R0:W5:Y:S01]  /*0440*/  @!P1 LDG.E.EL.128 R20, desc[UR6][R40.64] ;  /* 0x0000000628149981 */ /* 0x000162000c2e1d00 */
[----:B------:R-:W-:Y:S01]  /*0450*/  FADD R29, R33, R29 ;  /* 0x0000001d211d7221 */ /* 0x000fe20000000000 */
[----:B------:R-:W-:-:S03]  /*0460*/  FADD R34, R34, R30 ;  /* 0x0000001e22227221 */ /* 0x000fc60000000000 */
[----:B------:R-:W-:-:S05]  /*0470*/  FADD.FTZ R30, |R29|, -RZ ;  /* 0x800000ff1d1e7221 */ /* 0x000fca0000010200 */
[----:B------:R-:W-:Y:S01]  /*0480*/  FSETP.GE.AND P0, PT, R30, 0.60000002384185791016, PT ;  /* 0x3f19999a1e00780b */ /* 0x000fe20003f06000 */
[----:B------:R-:W-:-:S12]  /*0490*/  BSSY B0, `(.L_x_0) ;  /* 0x0000013000007945 */ /* 0x000fd80003800000 */
[----:B0-----:R-:W-:Y:S05]  /*04a0*/  @!P0 BRA `(.L_x_1) ;  /* 0x0000000000288947 */ /* 0x001fea0003800000 */
[C---:B------:R-:W-:Y:S01]  /*04b0*/  FMUL R32, R30.reuse, 2.8853900432586669922 ;  /* 0x4038aa3b1e207820 */ /* 0x040fe20000400000 */
[----:B------:R-:W-:Y:S01]  /*04c0*/  HFMA2.MMA R36, -RZ, RZ, 1.875, 0 ;  /* 0x3f800000ff247435 */ /* 0x000fe200000001ff */
[----:B------:R-:W-:-:S04]  /*04d0*/  FSETP.GE.AND P0, PT, R30, 9.010913848876953125, PT ;  /* 0x41102cb41e00780b */ /* 0x000fc80003f06000 */
[----:B------:R-:W0:Y:S02]  /*04e0*/  MUFU.EX2 R32, R32 ;  /* 0x0000002000207308 */ /* 0x000e240000000800 */
[----:B0-----:R-:W-:-:S06]  /*04f0*/  FADD R33, R32, 1 ;  /* 0x3f80000020217421 */ /* 0x001fcc0000000000 */
[----:B------:R-:W0:Y:S02]  /*0500*/  MUFU.RCP R33, R33 ;  /* 0x0000002100217308 */ /* 0x000e240000001000 */
[----:B0-----:R-:W-:-:S05]  /*0510*/  FFMA.FTZ R36, R33, -2, R36 ;  /* 0xc000000021247823 */ /* 0x001fca0000010024 */
[----:B------:R-:W-:-:S04]  /*0520*/  FSEL R36, R36, 1, !P0 ;  /* 0x3f80000024247808 */ /* 0x000fc80004000000 */
[----:B------:R-:W-:Y:S01]  /*0530*/  LOP3.LUT R30, R36, 0x80000000, R29, 0xf8, !PT ;  /* 0x80000000241e7812 */ /* 0x000fe200078ef81d */
[----:B------:R-:W-:Y:S06]  /*0540*/  BRA `(.L_x_2) ;  /* 0x00000000001c7947 */ /* 0x000fec0003800000 */
.L_x_1:
[----:B------:R-:W-:Y:S01]  /*0550*/  MOV R30, 0x3c80f082 ;  /* 0x3c80f082001e7802 */ /* 0x000fe20000000f00 */
[----:B------:R-:W-:-:S04]  /*0560*/  FMUL R33, R29, R29 ;  /* 0x0000001d1d217220 */ /* 0x000fc80000400000 */
[----:B------:R-:W-:-:S04]  /*0570*/  FFMA.FTZ R30, R33, R30, -0.052303962409496307373 ;  /* 0xbd563cae211e7423 */ /* 0x000fc8000001001e */
[----:B------:R-:W-:-:S04]  /*0580*/  FFMA.FTZ R30, R33, R30, 0.1331529766321182251 ;  /* 0x3e085941211e7423 */ /* 0x000fc8000001001e */
[----:B------:R-:W-:-:S04]  /*0590*/  FFMA.FTZ R30, R33, R30, -0.33332768082618713379 ;  /* 0xbeaaa9ed211e7423 */ /* 0x000fc8000001001e */
[----:B------:R-:W-:-:S04]  /*05a0*/  FFMA.FTZ R30, R33, R30, RZ ;  /* 0x0000001e211e7223 */ /* 0x000fc800000100ff */
[----:B------:R-:W-:-:S07]  /*05b0*/  FFMA.FTZ R30, R29, R30, R29 ;  /* 0x0000001e1d1e7223 */ /* 0x000fce000001001d */
.L_x_2:
[----:B------:R-:W-:Y:S05]  /*05c0*/  BSYNC B0 ;  /* 0x0000000000007941 */ /* 0x000fea0003800000 */
.L_x_0:
[----:B------:R-:W-:Y:S01]  /*05d0*/  FADD.FTZ R32, |R34|, -RZ ;  /* 0x800000ff22207221 */ /* 0x000fe20000010200 */
[----:B------:R-:W-:Y:S01]  /*05e0*/  BSSY B0, `(.L_x_3) ;  /* 0x0000015000007945 */ /* 0x000fe20003800000 */
[----:B------:R-:W-:-:S03]  /*05f0*/  FADD R31, R35, R31 ;  /* 0x0000001f231f7221 */ /* 0x000fc60000000000 */
[----:B------:R-:W-:-:S13]  /*0600*/  FSETP.GE.AND P0, PT, R32, 0.60000002384185791016, PT ;  /* 0x3f19999a2000780b */ /* 0x000fda0003f06000 */
[----:B------:R-:W-:Y:S05]  /*0610*/  @!P0 BRA `(.L_x_4) ;  /* 0x0000000000288947 */ /* 0x000fea0003800000 */
        /* <DEDUP_REMOVED lines=10> */
.L_x_4:
[----:B------:R-:W-:Y:S01]  /*06c0*/  MOV R29, 0x3c80f082 ;  /* 0x3c80f082001d7802 */ /* 0x000fe20000000f00 */
[----:B------:R-:W-:-:S04]  /*06d0*/  FMUL R32, R34, R34 ;  /* 0x0000002222207220 */ /* 0x000fc80000400000 */
[----:B------:R-:W-:-:S04]  /*06e0*/  FFMA.FTZ R29, R32, R29, -0.052303962409496307373 ;  /* 0xbd563cae201d7423 */ /* 0x000fc8000001001d */
[----:B------:R-:W-:-:S04]  /*06f0*/  FFMA.FTZ R29, R32, R29, 0.1331529766321182251 ;  /* 0x3e085941201d7423 */ /* 0x000fc8000001001d */
[----:B------:R-:W-:-:S04]  /*0700*/  FFMA.FTZ R29, R32, R29, -0.33332768082618713379 ;  /* 0xbeaaa9ed201d7423 */ /* 0x000fc8000001001d */
[----:B------:R-:W-:-:S04]  /*0710*/  FFMA.FTZ R29, R32, R29, RZ ;  /* 0x0000001d201d7223 */ /* 0x000fc800000100ff */
[----:B------:R-:W-:-:S07]  /*0720*/  FFMA.FTZ R34, R34, R29, R34 ;  /* 0x0000001d22227223 */ /* 0x000fce0000010022 */
.L_x_5:
[----:B------:R-:W-:Y:S05]  /*0730*/  BSYNC B0 ;  /* 0x0000000000007941 */ /* 0x000fea0003800000 */
.L_x_3:
[----:B------:R-:W-:Y:S01]  /*0740*/  FADD.FTZ R33, |R31|, -RZ ;  /* 0x800000ff1f217221 */ /* 0x000fe20000010200 */
[----:B------:R-:W-:Y:S01]  /*0750*/  BSSY B0, `(.L_x_6) ;  /* 0x0000015000007945 */ /* 0x000fe20003800000 */
[----:B-----5:R-:W-:-:S03]  /*0760*/  FADD R29, R16, R4 ;  /* 0x00000004101d7221 */ /* 0x020fc60000000000 */
        /* <DEDUP_REMOVED lines=12> */
.L_x_7:
[----:B------:R-:W-:Y:S01]  /*0830*/  MOV R4, 0x3c80f082 ;  /* 0x3c80f08200047802 */ /* 0x000fe20000000f00 */
[----:B------:R-:W-:-:S04]  /*0840*/  FMUL R33, R31, R31 ;  /* 0x0000001f1f217220 */ /* 0x000fc80000400000 */
[----:B------:R-:W-:-:S04]  /*0850*/  FFMA.FTZ R4, R33, R4, -0.052303962409496307373 ;  /* 0xbd563cae21047423 */ /* 0x000fc80000010004 */
[----:B------:R-:W-:-:S04]  /*0860*/  FFMA.FTZ R4, R33, R4, 0.1331529766321182251 ;  /* 0x3e08594121047423 */ /* 0x000fc80000010004 */
[----:B------:R-:W-:-:S04]  /*0870*/  FFMA.FTZ R4, R33, R4, -0.33332768082618713379 ;  /* 0xbeaaa9ed21047423 */ /* 0x000fc80000010004 */
[----:B------:R-:W-:-:S04]  /*0880*/  FFMA.FTZ R4, R33, R4, RZ ;  /* 0x0000000421047223 */ /* 0x000fc800000100ff */
[----:B------:R-:W-:-:S07]  /*0890*/  FFMA.FTZ R16, R31, R4, R31 ;  /* 0x000000041f107223 */ /* 0x000fce000001001f */
.L_x_8:
[----:B------:R-:W-:Y:S05]  /*08a0*/  BSYNC B0 ;  /* 0x0000000000007941 */ /* 0x000fea0003800000 */
.L_x_6:
        /* <DEDUP_REMOVED lines=15> */
.L_x_10:
[----:B------:R-:W-:Y:S01]  /*09a0*/  MOV R4, 0x3c80f082 ;  /* 0x3c80f08200047802 */ /* 0x000fe20000000f00 */
[----:B------:R-:W-:-:S04]  /*09b0*/  FMUL R5, R29, R29 ;  /* 0x0000001d1d057220 */ /* 0x000fc80000400000 */
[----:B------:R-:W-:-:S04]  /*09c0*/  FFMA.FTZ R4, R5, R4, -0.052303962409496307373 ;  /* 0xbd563cae05047423 */ /* 0x000fc80000010004 */
[----:B------:R-:W-:-:S04]  /*09d0*/  FFMA.FTZ R4, R5, R4, 0.1331529766321182251 ;  /* 0x3e08594105047423 */ /* 0x000fc80000010004 */
[----:B------:R-:W-:-:S04]  /*09e0*/  FFMA.FTZ R4, R5, R4, -0.33332768082618713379 ;  /* 0xbeaaa9ed05047423 */ /* 0x000fc80000010004 */
[----:B------:R-:W-:-:S04]  /*09f0*/  FFMA.FTZ R4, R5, R4, RZ ;  /* 0x0000000405047223 */ /* 0x000fc800000100ff */
[----:B------:R-:W-:-:S07]  /*0a00*/  FFMA.FTZ R5, R29, R4, R29 ;  /* 0x000000041d057223 */ /* 0x000fce000001001d */
.L_x_11:
[----:B------:R-:W-:Y:S05]  /*0a10*/  BSYNC B0 ;  /* 0x0000000000007941 */ /* 0x000fea0003800000 */
.L_x_9:
        /* <DEDUP_REMOVED lines=15> */
.L_x_13:
[----:B------:R-:W-:Y:S01]  /*0b10*/  MOV R4, 0x3c80f082 ;  /* 0x3c80f08200047802 */ /* 0x000fe20000000f00 */
[----:B------:R-:W-:-:S04]  /*0b20*/  FMUL R29, R17, R17 ;  /* 0x00000011111d7220 */ /* 0x000fc80000400000 */
[----:B------:R-:W-:-:S04]  /*0b30*/  FFMA.FTZ R4, R29, R4, -0.052303962409496307373 ;  /* 0xbd563cae1d047423 */ /* 0x000fc80000010004 */
[----:B------:R-:W-:-:S04]  /*0b40*/  FFMA.FTZ R4, R29, R4, 0.1331529766321182251 ;  /* 0x3e0859411d047423 */ /* 0x000fc80000010004 */
[----:B------:R-:W-:-:S04]  /*0b50*/  FFMA.FTZ R4, R29, R4, -0.33332768082618713379 ;  /* 0xbeaaa9ed1d047423 */ /* 0x000fc80000010004 */
[----:B------:R-:W-:-:S04]  /*0b60*/  FFMA.FTZ R4, R29, R4, RZ ;  /* 0x000000041d047223 */ /* 0x000fc800000100ff */
[----:B------:R-:W-:-:S07]  /*0b70*/  FFMA.FTZ R6, R17, R4, R17 ;  /* 0x0000000411067223 */ /* 0x000fce0000010011 */
.L_x_14:
[----:B------:R-:W-:Y:S05]  /*0b80*/  BSYNC B0 ;  /* 0x0000000000007941 */ /* 0x000fea0003800000 */
.L_x_12:
        /* <DEDUP_REMOVED lines=15> */
.L_x_16:
[----:B------:R-:W-:Y:S01]  /*0c80*/  MOV R4, 0x3c80f082 ;  /* 0x3c80f08200047802 */ /* 0x000fe20000000f00 */
[----:B------:R-:W-:-:S04]  /*0c90*/  FMUL R7, R18, R18 ;  /* 0x0000001212077220 */ /* 0x000fc80000400000 */
[----:B------:R-:W-:-:S04]  /*0ca0*/  FFMA.FTZ R4, R7, R4, -0.052303962409496307373 ;  /* 0xbd563cae07047423 */ /* 0x000fc80000010004 */
[----:B------:R-:W-:-:S04]  /*0cb0*/  FFMA.FTZ R4, R7, R4, 0.1331529766321182251 ;  /* 0x3e08594107047423 */ /* 0x000fc80000010004 */
[----:B------:R-:W-:-:S04]  /*0cc0*/  FFMA.FTZ R4, R7, R4, -0.33332768082618713379 ;  /* 0xbeaaa9ed07047423 */ /* 0x000fc80000010004 */
[----:B------:R-:W-:-:S04]  /*0cd0*/  FFMA.FTZ R7, R7, R4, RZ ;  /* 0x0000000407077223 */ /* 0x000fc800000100ff */
[----:B------:R-:W-:-:S07]  /*0ce0*/  FFMA.FTZ R7, R18, R7, R18 ;  /* 0x0000000712077223 */ /* 0x000fce0000010012 */
.L_x_17:
[----:B------:R-:W-:Y:S05]  /*0cf0*/  BSYNC B0 ;  /* 0x0000000000007941 */ /* 0x000fea0003800000 */
.L_x_15:
        /* <DEDUP_REMOVED lines=15> */
.L_x_19:
[----:B------:R-:W-:Y:S01]  /*0df0*/  MOV R4, 0x3c80f082 ;  /* 0x3c80f08200047802 */ /* 0x000fe20000000f00 */
[----:B------:R-:W-:-:S04]  /*0e00*/  FMUL R17, R19, R19 ;  /* 0x0000001313117220 */ /* 0x000fc80000400000 */
[----:B------:R-:W-:-:S04]  /*0e10*/  FFMA.FTZ R4, R17, R4, -0.052303962409496307373 ;  /* 0xbd563cae11047423 */ /* 0x000fc80000010004 */
[----:B------:R-:W-:-:S04]  /*0e20*/  FFMA.FTZ R4, R17, R4, 0.1331529766321182251 ;  /* 0x3e08594111047423 */ /* 0x000fc80000010004 */
[----:B------:R-:W-:-:S04]  /*0e30*/  FFMA.FTZ R4, R17, R4, -0.33332768082618713379 ;  /* 0xbeaaa9ed11047423 */ /* 0x000fc80000010004 */
[----:B------:R-:W-:-:S04]  /*0e40*/  FFMA.FTZ R4, R17, R4, RZ ;  /* 0x0000000411047223 */ /* 0x000fc800000100ff */
[----:B------:R-:W-:-:S07]  /*0e50*/  FFMA.FTZ R8, R19, R4, R19 ;  /* 0x0000000413087223 */ /* 0x000fce0000010013 */
.L_x_20:
[----:B------:R-:W-:Y:S05]  /*0e60*/  BSYNC B0 ;  /* 0x0000000000007941 */ /* 0x000fea0003800000 */
.L_x_18:
        /* <DEDUP_REMOVED lines=15> */
.L_x_22:
[----:B------:R-:W-:Y:S01]  /*0f60*/  MOV R4, 0x3c80f082 ;  /* 0x3c80f08200047802 */ /* 0x000fe20000000f00 */
[----:B------:R-:W-:-:S04]  /*0f70*/  FMUL R9, R20, R20 ;  /* 0x0000001414097220 */ /* 0x000fc80000400000 */
[----:B------:R-:W-:-:S04]  /*0f80*/  FFMA.FTZ R4, R9, R4, -0.052303962409496307373 ;  /* 0xbd563cae09047423 */ /* 0x000fc80000010004 */
[----:B------:R-:W-:-:S04]  /*0f90*/  FFMA.FTZ R4, R9, R4, 0.1331529766321182251 ;  /* 0x3e08594109047423 */ /* 0x000fc80000010004 */
[----:B------:R-:W-:-:S04]  /*0fa0*/  FFMA.FTZ R4, R9, R4, -0.33332768082618713379 ;  /* 0xbeaaa9ed09047423 */ /* 0x000fc80000010004 */
[----:B------:R-:W-:-:S04]  /*0fb0*/  FFMA.FTZ R9, R9, R4, RZ ;  /* 0x0000000409097223 */ /* 0x000fc800000100ff */
[----:B------:R-:W-:-:S07]  /*0fc0*/  FFMA.FTZ R9, R20, R9, R20 ;  /* 0x0000000914097223 */ /* 0x000fce0000010014 */
.L_x_23:
[----:B------:R-:W-:Y:S05]  /*0fd0*/  BSYNC B0 ;  /* 0x0000000000007941 */ /* 0x000fea0003800000 */
.L_x_21:
        /* <DEDUP_REMOVED lines=15> */
.L_x_25:
[----:B------:R-:W-:Y:S01]  /*10d0*/  MOV R4, 0x3c80f082 ;  /* 0x3c80f08200047802 */ /* 0x000fe20000000f00 */
[----:B------:R-:W-:-:S04]  /*10e0*/  FMUL R17, R21, R21 ;  /* 0x0000001515117220 */ /* 0x000fc80000400000 */
[----:B------:R-:W-:-:S04]  /*10f0*/  FFMA.FTZ R4, R17, R4, -0.052303962409496307373 ;  /* 0xbd563cae11047423 */ /* 0x000fc80000010004 */
[----:B------:R-:W-:-:S04]  /*1100*/  FFMA.FTZ R4, R17, R4, 0.1331529766321182251 ;  /* 0x3e08594111047423 */ /* 0x000fc80000010004 */
[----:B------:R-:W-:-:S04]  /*1110*/  FFMA.FTZ R4, R17, R4, -0.33332768082618713379 ;  /* 0xbeaaa9ed11047423 */ /* 0x000fc80000010004 */
[----:B------:R-:W-:-:S04]  /*1120*/  FFMA.FTZ R4, R17, R4, RZ ;  /* 0x0000000411047223 */ /* 0x000fc800000100ff */
[----:B------:R-:W-:-:S07]  /*1130*/  FFMA.FTZ R10, R21, R4, R21 ;  /* 0x00000004150a7223 */ /* 0x000fce0000010015 */
.L_x_26:
[----:B------:R-:W-:Y:S05]  /*1140*/  BSYNC B0 ;  /* 0x0000000000007941 */ /* 0x000fea0003800000 */
.L_x_24:
        /* <DEDUP_REMOVED lines=15> */
.L_x_28:
[----:B------:R-:W-:Y:S01]  /*1240*/  MOV R4, 0x3c80f082 ;  /* 0x3c80f08200047802 */ /* 0x000fe20000000f00 */
[----:B------:R-:W-:-:S04]  /*1250*/  FMUL R11, R22, R22 ;  /* 0x00000016160b7220 */ /* 0x000fc80000400000 */
[----:B------:R-:W-:-:S04]  /*1260*/  FFMA.FTZ R4, R11, R4, -0.052303962409496307373 ;  /* 0xbd563cae0b047423 */ /* 0x000fc80000010004 */
[----:B------:R-:W-:-:S04]  /*1270*/  FFMA.FTZ R4, R11, R4, 0.1331529766321182251 ;  /* 0x3e0859410b047423 */ /* 0x000fc80000010004 */
[----:B------:R-:W-:-:S04]  /*1280*/  FFMA.FTZ R4, R11, R4, -0.33332768082618713379 ;  /* 0xbeaaa9ed0b047423 */ /* 0x000fc80000010004 */
[----:B------:R-:W-:-:S04]  /*1290*/  FFMA.FTZ R11, R11, R4, RZ ;  /* 0x000000040b0b7223 */ /* 0x000fc800000100ff */
[----:B------:R-:W-:-:S07]  /*12a0*/  FFMA.FTZ R11, R22, R11, R22 ;  /* 0x0000000b160b7223 */ /* 0x000fce0000010016 */
.L_x_29:
[----:B------:R-:W-:Y:S05]  /*12b0*/  BSYNC B0 ;  /* 0x0000000000007941 */ /* 0x000fea0003800000 */
.L_x_27:
        /* <DEDUP_REMOVED lines=15> */
.L_x_31:
[----:B------:R-:W-:Y:S01]  /*13b0*/  MOV R4, 0x3c80f082 ;  /* 0x3c80f08200047802 */ /* 0x000fe20000000f00 */
[----:B------:R-:W-:-:S04]  /*13c0*/  FMUL R17, R23, R23 ;  /* 0x0000001717117220 */ /* 0x000fc80000400000 */
[----:B------:R-:W-:-:S04]  /*13d0*/  FFMA.FTZ R4, R17, R4, -0.052303962409496307373 ;  /* 0xbd563cae11047423 */ /* 0x000fc80000010004 */
[----:B------:R-:W-:-:S04]  /*13e0*/  FFMA.FTZ R4, R17, R4, 0.1331529766321182251 ;  /* 0x3e08594111047423 */ /* 0x000fc80000010004 */
[----:B------:R-:W-:-:S04]  /*13f0*/  FFMA.FTZ R4, R17, R4, -0.33332768082618713379 ;  /* 0xbeaaa9ed11047423 */ /* 0x000fc80000010004 */
[----:B------:R-:W-:-:S04]  /*1400*/  FFMA.FTZ R4, R17, R4, RZ ;  /* 0x0000000411047223 */ /* 0x000fc800000100ff */
[----:B------:R-:W-:-:S07]  /*1410*/  FFMA.FTZ R23, R23, R4, R23 ;  /* 0x0000000417177223 */ /* 0x000fce0000010017 */
.L_x_32:
[----:B------:R-:W-:Y:S05]  /*1420*/  BSYNC B0 ;  /* 0x0000000000007941 */ /* 0x000fea0003800000 */
.L_x_30:
        /* <DEDUP_REMOVED lines=15> */
.L_x_34:
[----:B------:R-:W-:Y:S01]  /*1520*/  MOV R4, 0x3c80f082 ;  /* 0x3c80f08200047802 */ /* 0x000fe20000000f00 */
[----:B------:R-:W-:-:S04]  /*1530*/  FMUL R17, R12, R12 ;  /* 0x0000000c0c117220 */ /* 0x000fc80000400000 */
[----:B------:R-:W-:-:S04]  /*1540*/  FFMA.FTZ R4, R17, R4, -0.052303962409496307373 ;  /* 0xbd563cae11047423 */ /* 0x000fc80000010004 */
[----:B------:R-:W-:-:S04]  /*1550*/  FFMA.FTZ R4, R17, R4, 0.1331529766321182251 ;  /* 0x3e08594111047423 */ /* 0x000fc80000010004 */
[----:B------:R-:W-:-:S04]  /*1560*/  FFMA.FTZ R4, R17, R4, -0.33332768082618713379 ;  /* 0xbeaaa9ed11047423 */ /* 0x000fc80000010004 */
[----:B------:R-:W-:-:S04]  /*1570*/  FFMA.FTZ R17, R17, R4, RZ ;  /* 0x0000000411117223 */ /* 0x000fc800000100ff */
[----:B------:R-:W-:-:S07]  /*1580*/  FFMA.FTZ R12, R12, R17, R12 ;  /* 0x000000110c0c7223 */ /* 0x000fce000001000c */
.L_x_35:
[----:B------:R-:W-:Y:S05]  /*1590*/  BSYNC B0 ;  /* 0x0000000000007941 */ /* 0x000fea0003800000 */
.L_x_33:
        /* <DEDUP_REMOVED lines=15> */
.L_x_37:
[----:B------:R-:W-:Y:S01]  /*1690*/  MOV R4, 0x3c80f082 ;  /* 0x3c80f08200047802 */ /* 0x000fe20000000f00 */
[----:B------:R-:W-:-:S04]  /*16a0*/  FMUL R17, R13, R13 ;  /* 0x0000000d0d117220 */ /* 0x000fc80000400000 */
[----:B------:R-:W-:-:S04]  /*16b0*/  FFMA.FTZ R4, R17, R4, -0.052303962409496307373 ;  /* 0xbd563cae11047423 */ /* 0x000fc80000010004 */
[----:B------:R-:W-:-:S04]  /*16c0*/  FFMA.FTZ R4, R17, R4, 0.1331529766321182251 ;  /* 0x3e08594111047423 */ /* 0x000fc80000010004 */
[----:B------:R-:W-:-:S04]  /*16d0*/  FFMA.FTZ R4, R17, R4, -0.33332768082618713379 ;  /* 0xbeaaa9ed11047423 */ /* 0x000fc80000010004 */
[----:B------:R-:W-:-:S04]  /*16e0*/  FFMA.FTZ R4, R17, R4, RZ ;  /* 0x0000000411047223 */ /* 0x000fc800000100ff */
[----:B------:R-:W-:-:S07]  /*16f0*/  FFMA.FTZ R13, R13, R4, R13 ;  /* 0x000000040d0d7223 */ /* 0x000fce000001000d */
.L_x_38:
[----:B------:R-:W-:Y:S05]  /*1700*/  BSYNC B0 ;  /* 0x0000000000007941 */ /* 0x000fea0003800000 */
.L_x_36:
        /* <DEDUP_REMOVED lines=15> */
.L_x_40:
[----:B------:R-:W-:Y:S01]  /*1800*/  MOV R4, 0x3c80f082 ;  /* 0x3c80f08200047802 */ /* 0x000fe20000000f00 */
[----:B------:R-:W-:-:S04]  /*1810*/  FMUL R17, R14, R14 ;  /* 0x0000000e0e117220 */ /* 0x000fc80000400000 */
[----:B------:R-:W-:-:S04]  /*1820*/  FFMA.FTZ R4, R17, R4, -0.052303962409496307373 ;  /* 0xbd563cae11047423 */ /* 0x000fc80000010004 */
[----:B------:R-:W-:-:S04]  /*1830*/  FFMA.FTZ R4, R17, R4, 0.1331529766321182251 ;  /* 0x3e08594111047423 */ /* 0x000fc80000010004 */
[----:B------:R-:W-:-:S04]  /*1840*/  FFMA.FTZ R4, R17, R4, -0.33332768082618713379 ;  /* 0xbeaaa9ed11047423 */ /* 0x000fc80000010004 */
[----:B------:R-:W-:-:S04]  /*1850*/  FFMA.FTZ R17, R17, R4, RZ ;  /* 0x0000000411117223 */ /* 0x000fc800000100ff */
[----:B------:R-:W-:-:S07]  /*1860*/  FFMA.FTZ R14, R14, R17, R14 ;  /* 0x000000110e0e7223 */ /* 0x000fce000001000e */
.L_x_41:
[----:B------:R-:W-:Y:S05]  /*1870*/  BSYNC B0 ;  /* 0x0000000000007941 */ /* 0x000fea0003800000 */
.L_x_39:
[----:B------:R-:W-:Y:S01]  /*1880*/  FADD.FTZ R20, |R15|, -RZ ;  /* 0x800000ff0f147221 */ /* 0x000fe20000010200 */
[----:B------:R-:W-:Y:S04]  /*1890*/  BSSY B0, `(.L_x_42) ;  /* 0x0000014000007945 */ /* 0x000fe80003800000 */
        /* <DEDUP_REMOVED lines=12> */
.L_x_43:
[----:B------:R-:W-:Y:S01]  /*1960*/  MOV R4, 0x3c80f082 ;  /* 0x3c80f08200047802 */ /* 0x000fe20000000f00 */
[----:B------:R-:W-:-:S04]  /*1970*/  FMUL R17, R15, R15 ;  /* 0x0000000f0f117220 */ /* 0x000fc80000400000 */
[----:B------:R-:W-:-:S04]  /*1980*/  FFMA.FTZ R4, R17, R4, -0.052303962409496307373 ;  /* 0xbd563cae11047423 */ /* 0x000fc80000010004 */
[----:B------:R-:W-:-:S04]  /*1990*/  FFMA.FTZ R4, R17, R4, 0.1331529766321182251 ;  /* 0x3e08594111047423 */ /* 0x000fc80000010004 */
[----:B------:R-:W-:-:S04]  /*19a0*/  FFMA.FTZ R4, R17, R4, -0.33332768082618713379 ;  /* 0xbeaaa9ed11047423 */ /* 0x000fc80000010004 */
[----:B------:R-:W-:-:S04]  /*19b0*/  FFMA.FTZ R4, R17, R4, RZ ;  /* 0x0000000411047223 */ /* 0x000fc800000100ff */
[----:B------:R-:W-:-:S07]  /*19c0*/  FFMA.FTZ R4, R15, R4, R15 ;  /* 0x000000040f047223 */ /* 0x000fce000001000f */
.L_x_44:
[----:B------:R-:W-:Y:S05]  /*19d0*/  BSYNC B0 ;  /* 0x0000000000007941 */ /* 0x000fea0003800000 */
.L_x_42:
[----:B------:R-:W0:Y:S01]  /*19e0*/  S2R R18, SR_TID.X ;  /* 0x0000000000127919 */ /* 0x000e220000002100 */
[----:B------:R-:W1:Y:S01]  /*19f0*/  S2UR UR5, SR_CgaCtaId ;  /* 0x00000000000579c3 */ /* 0x000e620000008800 */
[----:B------:R-:W-:Y:S02]  /*1a00*/  UMOV UR4, 0x400 ;  /* 0x0000040000047882 */ /* 0x000fe40000000000 */
[----:B-1----:R-:W-:Y:S01]  /*1a10*/  UPRMT UR4, UR5, 0x654, UR4 ;  /* 0x0000065405047896 */ /* 0x002fe20008000004 */
[----:B0-----:R-:W-:-:S04]  /*1a20*/  SHF.L.U32 R15, R18, 0xa, RZ ;  /* 0x0000000a120f7819 */ /* 0x001fc800000006ff */
[----:B------:R-:W-:-:S04]  /*1a30*/  LOP3.LUT R20, R15, 0xc00, RZ, 0xc0, !PT ;  /* 0x00000c000f147812 */ /* 0x000fc800078ec0ff */
[C---:B------:R-:W-:Y:S02]  /*1a40*/  LOP3.LUT R15, R20.reuse, 0x100, RZ, 0xfc, !PT ;  /* 0x00000100140f7812 */ /* 0x040fe400078efcff */
[C---:B------:R-:W-:Y:S02]  /*1a50*/  LOP3.LUT R17, R20.reuse, 0x200, RZ, 0xfc, !PT ;  /* 0x0000020014117812 */ /* 0x040fe400078efcff */
[C---:B------:R-:W-:Y:S02]  /*1a60*/  LOP3.LUT R19, R20.reuse, 0x300, RZ, 0xfc, !PT ;  /* 0x0000030014137812 */ /* 0x040fe400078efcff */
[C---:B------:R-:W-:Y:S02]  /*1a70*/  LOP3.LUT R37, R20.reuse, R37, RZ, 0xfc, !PT ;  /* 0x0000002514257212 */ /* 0x040fe400078efcff */
[----:B------:R-:W-:Y:S02]  /*1a80*/  LEA.HI R22, R20, UR4, RZ, 0x1c ;  /* 0x0000000414167c11 */ /* 0x000fe4000f8fe0ff */
[----:B------:R-:W-:-:S02]  /*1a90*/  LEA.HI R20, R15, UR4, RZ, 0x1c ;  /* 0x000000040f147c11 */ /* 0x000fc4000f8fe0ff */
[----:B------:R-:W-:Y:S02]  /*1aa0*/  LEA.HI R24, R17, UR4, RZ, 0x1c ;  /* 0x0000000411187c11 */ /* 0x000fe4000f8fe0ff */
[----:B------:R-:W-:Y:S02]  /*1ab0*/  LEA.HI R26, R19, UR4, RZ, 0x1c ;  /* 0x00000004131a7c11 */ /* 0x000fe4000f8fe0ff */
[C---:B------:R-:W-:Y:S02]  /*1ac0*/  LEA R22, R37.reuse, R22, 0x2 ;  /* 0x0000001625167211 */ /* 0x040fe400078e10ff */
[C---:B------:R-:W-:Y:S02]  /*1ad0*/  LEA R15, R37.reuse, R20, 0x2 ;  /* 0x00000014250f7211 */ /* 0x040fe400078e10ff */
[C---:B------:R-:W-:Y:S01]  /*1ae0*/  LEA R24, R37.reuse, R24, 0x2 ;  /* 0x0000001825187211 */ /* 0x040fe200078e10ff */
[----:B------:R-:W-:Y:S01]  /*1af0*/  STS [R22], R28 ;  /* 0x0000001c16007388 */ /* 0x000fe20000000800 */
[----:B------:R-:W-:-:S02]  /*1b00*/  LEA R37, R37, R26, 0x2 ;  /* 0x0000001a25257211 */ /* 0x000fc400078e10ff */
[----:B------:R-:W-:Y:S01]  /*1b10*/  LOP3.LUT R17, R2, 0x3fc, RZ, 0xc0, !PT ;  /* 0x000003fc02117812 */ /* 0x000fe200078ec0ff */
[----:B------:R-:W-:Y:S03]  /*1b20*/  STS [R15+0x400], R30 ;  /* 0x0004001e0f007388 */ /* 0x000fe60000000800 */
[C---:B------:R-:W-:Y:S01]  /*1b30*/  LOP3.LUT R19, R17.reuse, 0x400, RZ, 0xfc, !PT ;  /* 0x0000040011137812 */ /* 0x040fe200078efcff */
[----:B------:R-:W-:Y:S01]  /*1b40*/  STS [R24+0x800], R34 ;  /* 0x0008002218007388 */ /* 0x000fe20000000800 */
[----:B------:R-:W-:Y:S02]  /*1b50*/  LOP3.LUT R20, R17, 0x800, RZ, 0xfc, !PT ;  /* 0x0000080011147812 */ /* 0x000fe400078efcff */
[----:B------:R-:W-:Y:S01]  /*1b60*/  SHF.R.U32.HI R19, RZ, 0x4, R19 ;  /* 0x00000004ff137819 */ /* 0x000fe20000011613 */
[----:B------:R0:W-:Y:S01]  /*1b70*/  STS [R37+0xc00], R16 ;  /* 0x000c001025007388 */ /* 0x0001e20000000800 */
[----:B------:R-:W-:-:S02]  /*1b80*/  SHF.R.U32.HI R20, RZ, 0x4, R20 ;  /* 0x00000004ff147819 */ /* 0x000fc40000011614 */
[----:B------:R-:W-:Y:S01]  /*1b90*/  LOP3.LUT R19, R19, 0x70, RZ, 0xc0, !PT ;  /* 0x0000007013137812 */ /* 0x000fe200078ec0ff */
[----:B------:R1:W-:Y:S01]  /*1ba0*/  STS [R22+0x100], R5 ;  /* 0x0001000516007388 */ /* 0x0003e20000000800 */
[----:B------:R-:W-:-:S03]  /*1bb0*/  LOP3.LUT R20, R20, 0xb0, RZ, 0xc0, !PT ;  /* 0x000000b014147812 */ /* 0x000fc600078ec0ff */
[----:B------:R2:W-:Y:S01]  /*1bc0*/  STS [R15+0x500], R6 ;  /* 0x000500060f007388 */ /* 0x0005e20000000800 */
[----:B------:R-:W-:Y:S02]  /*1bd0*/  IADD3 R20, R20, UR4, RZ ;  /* 0x0000000414147c10 */ /* 0x000fe4000fffe0ff */
[----:B0-----:R-:W-:Y:S01]  /*1be0*/  SHF.R.U32.HI R16, RZ, 0x4, R2 ;  /* 0x00000004ff107819 */ /* 0x001fe20000011602 */
[----:B------:R-:W-:Y:S01]  /*1bf0*/  STS [R24+0x900], R7 ;  /* 0x0009000718007388 */ /* 0x000fe20000000800 */
[----:B-1----:R-:W-:-:S03]  /*1c00*/  LEA R5, R17, R20, 0x2 ;  /* 0x0000001411057211 */ /* 0x002fc600078e10ff */
[----:B------:R0:W-:Y:S01]  /*1c10*/  STS [R37+0xd00], R8 ;  /* 0x000d000825007388 */ /* 0x0001e20000000800 */
[----:B------:R-:W-:Y:S01]  /*1c20*/  LOP3.LUT R16, R16, 0x30, RZ, 0xc0, !PT ;  /* 0x0000003010107812 */ /* 0x000fe200078ec0ff */
[----:B------:R-:W1:Y:S01]  /*1c30*/  LDC.64 R20, c[0x0][0x220] ;  /* 0x00008800ff147b82 */ /* 0x000e620000000a00 */
[----:B--2---:R-:W-:Y:S01]  /*1c40*/  IADD3 R6, R19, UR4, RZ ;  /* 0x0000000413067c10 */ /* 0x004fe2000fffe0ff */
[----:B------:R-:W-:Y:S01]  /*1c50*/  STS [R22+0x200], R9 ;  /* 0x0002000916007388 */ /* 0x000fe20000000800 */
[----:B------:R-:W-:Y:S02]  /*1c60*/  IADD3 R16, R16, UR4, RZ ;  /* 0x0000000410107c10 */ /* 0x000fe4000fffe0ff */
[----:B------:R-:W-:Y:S01]  /*1c70*/  LOP3.LUT R19, R2, 0xfc, RZ, 0xc0, !PT ;  /* 0x000000fc02137812 */ /* 0x000fe200078ec0ff */
[----:B------:R-:W-:Y:S01]  /*1c80*/  STS [R15+0x600], R10 ;  /* 0x0006000a0f007388 */ /* 0x000fe20000000800 */
[----:B------:R-:W-:Y:S02]  /*1c90*/  SHF.L.U32 R2, R0, 0x8, RZ ;  /* 0x0000000800027819 */ /* 0x000fe400000006ff */
[----:B0-----:R-:W-:Y:S01]  /*1ca0*/  LEA R8, R17, R6, 0x2 ;  /* 0x0000000611087211 */ /* 0x001fe200078e10ff */
[----:B------:R-:W-:Y:S01]  /*1cb0*/  STS [R24+0xa00], R11 ;  /* 0x000a000b18007388 */ /* 0x000fe20000000800 */
[----:B------:R-:W-:-:S02]  /*1cc0*/  PRMT R19, R19, 0x6540, R0 ;  /* 0x0000654013137816 */ /* 0x000fc40000000000 */
[----:B------:R-:W-:Y:S01]  /*1cd0*/  SHF.R.S32.HI R0, RZ, 0x1f, R2 ;  /* 0x0000001fff007819 */ /* 0x000fe20000011402 */
[----:B------:R-:W-:Y:S01]  /*1ce0*/  STS [R37+0xe00], R23 ;  /* 0x000e001725007388 */ /* 0x000fe20000000800 */
[----:B------:R-:W-:Y:S02]  /*1cf0*/  SHF.R.U32.HI R2, RZ, 0x6, R18 ;  /* 0x00000006ff027819 */ /* 0x000fe40000011612 */
[----:B------:R-:W-:Y:S01]  /*1d00*/  LEA.HI R0, R0, R19, RZ, 0x8 ;  /* 0x0000001300007211 */ /* 0x000fe200078f40ff */
[----:B------:R0:W-:Y:S01]  /*1d10*/  STS [R22+0x300], R12 ;  /* 0x0003000c16007388 */ /* 0x0001e20000000800 */
[----:B------:R-:W-:Y:S02]  /*1d20*/  SGXT.U32 R2, R2, 0x2 ;  /* 0x000000020202781a */ /* 0x000fe40000000000 */
[----:B------:R-:W-:Y:S01]  /*1d30*/  LOP3.LUT R18, R17, 0xc00, RZ, 0xfc, !PT ;  /* 0x00000c0011127812 */ /* 0x000fe200078efcff */
[----:B------:R-:W-:Y:S01]  /*1d40*/  STS [R15+0x700], R13 ;  /* 0x0007000d0f007388 */ /* 0x000fe20000000800 */
[----:B------:R-:W-:-:S02]  /*1d50*/  LOP3.LUT R2, R2, R3, RZ, 0xfc, !PT ;  /* 0x0000000302027212 */ /* 0x000fc400078efcff */
[----:B------:R-:W-:Y:S01]  /*1d60*/  SHF.R.U32.HI R18, RZ, 0x4, R18 ;  /* 0x00000004ff127819 */ /* 0x000fe20000011612 */
[----:B------:R-:W-:Y:S01]  /*1d70*/  STS [R24+0xb00], R14 ;  /* 0x000b000e18007388 */ /* 0x000fe20000000800 */
[----:B------:R-:W-:Y:S02]  /*1d80*/  LOP3.LUT R3, R2, 0x8, RZ, 0xfc, !PT ;  /* 0x0000000802037812 */ /* 0x000fe400078efcff */
[----:B0-----:R-:W-:Y:S01]  /*1d90*/  LEA R12, R17, R16, 0x2 ;  /* 0x00000010110c7211 */ /* 0x001fe200078e10ff */
[----:B------:R-:W-:Y:S01]  /*1da0*/  STS [R37+0xf00], R4 ;  /* 0x000f000425007388 */ /* 0x000fe20000000800 */
[C---:B------:R-:W-:Y:S02]  /*1db0*/  SHF.L.U32 R16, R0.reuse, 0x8, RZ ;  /* 0x0000000800107819 */ /* 0x040fe400000006ff */
[----:B------:R-:W-:Y:S01]  /*1dc0*/  LOP3.LUT R0, R0, 0xffffff00, RZ, 0xc0, !PT ;  /* 0xffffff0000007812 */ /* 0x000fe200078ec0ff */
[----:B------:R-:W-:Y:S01]  /*1dd0*/  BAR.SYNC.DEFER_BLOCKING 0x0 ;  /* 0x0000000000007b1d */ /* 0x000fe20000010000 */
[----:B------:R-:W-:-:S02]  /*1de0*/  LOP3.LUT R16, R16, 0xffff0000, RZ, 0xc0, !PT ;  /* 0xffff000010107812 */ /* 0x000fc400078ec0ff */
[----:B------:R-:W-:Y:S02]  /*1df0*/  ISETP.GE.AND P0, PT, R2, 0x100, PT ;  /* 0x000001000200780c */ /* 0x000fe40003f06270 */
[----:B------:R-:W-:Y:S02]  /*1e00*/  IADD3 R25, R16, R19, -R0 ;  /* 0x0000001310197210 */ /* 0x000fe40007ffe800 */
[C---:B------:R-:W-:Y:S02]  /*1e10*/  LOP3.LUT R16, R2.reuse, 0x4, RZ, 0xfc, !PT ;  /* 0x0000000402107812 */ /* 0x040fe400078efcff */
[----:B------:R-:W-:Y:S02]  /*1e20*/  LOP3.LUT R0, R2, 0xc, RZ, 0xfc, !PT ;  /* 0x0000000c02007812 */ /* 0x000fe400078efcff */
[----:B------:R-:W-:Y:S02]  /*1e30*/  ISETP.GE.AND P1, PT, R16, 0x100, PT ;  /* 0x000001001000780c */ /* 0x000fe40003f26270 */
[----:B------:R-:W-:-:S02]  /*1e40*/  ISETP.GE.AND P2, PT, R3, 0x100, PT ;  /* 0x000001000300780c */ /* 0x000fc40003f46270 */
[-C--:B------:R-:W-:Y:S02]  /*1e50*/  LEA R19, R2, R25.reuse, 0x8 ;  /* 0x0000001902137211 */ /* 0x080fe400078e40ff */
[----:B------:R-:W-:Y:S02]  /*1e60*/  ISETP.GE.AND P3, PT, R0, 0x100, PT ;  /* 0x000001000000780c */ /* 0x000fe40003f66270 */
[----:B------:R-:W-:Y:S02]  /*1e70*/  LOP3.LUT R18, R18, 0xf0, RZ, 0xc0, !PT ;  /* 0x000000f012127812 */ /* 0x000fe400078ec0ff */
[-C--:B------:R-:W-:Y:S02]  /*1e80*/  LEA R23, R16, R25.reuse, 0x8 ;  /* 0x0000001910177211 */ /* 0x080fe400078e40ff */
[----:B------:R-:W-:Y:S01]  /*1e90*/  LEA R27, R3, R25, 0x8 ;  /* 0x00000019031b7211 */ /* 0x000fe200078e40ff */
[----:B------:R-:W0:Y:S01]  /*1ea0*/  LDS.128 R12, [R12] ;  /* 0x000000000c0c7984 */ /* 0x000e220000000c00 */
[----:B------:R-:W-:Y:S01]  /*1eb0*/  IADD3 R16, R18, UR4, RZ ;  /* 0x0000000412107c10 */ /* 0x000fe2000fffe0ff */
[----:B-1----:R-:W-:-:S02]  /*1ec0*/  IMAD.WIDE R2, R19, 0x4, R20 ;  /* 0x0000000413027825 */ /* 0x002fc400078e0214 */
[----:B------:R-:W1:Y:S01]  /*1ed0*/  LDS.128 R8, [R8+0x1000] ;  /* 0x0010000008087984 */ /* 0x000e620000000c00 */
[----:B------:R-:W-:Y:S01]  /*1ee0*/  LEA R16, R17, R16, 0x2 ;  /* 0x0000001011107211 */ /* 0x000fe200078e10ff */
[--C-:B------:R-:W-:Y:S02]  /*1ef0*/  IMAD.WIDE R18, R23, 0x4, R20.reuse ;  /* 0x0000000417127825 */ /* 0x100fe400078e0214 */
[----:B------:R-:W2:Y:S02]  /*1f00*/  LDS.128 R4, [R5+0x2000] ;  /* 0x0020000005047984 */ /* 0x000ea40000000c00 */
[----:B------:R-:W-:Y:S02]  /*1f10*/  IMAD.WIDE R22, R27, 0x4, R20 ;  /* 0x000000041b167825 */ /* 0x000fe400078e0214 */
[----:B0-----:R0:W-:Y:S04]  /*1f20*/  @!P0 STG.E.128 desc[UR6][R2.64], R12 ;  /* 0x0000000c02008986 */ /* 0x0011e8000c101d06 */
[----:B-1----:R0:W-:Y:S04]  /*1f30*/  @!P1 STG.E.128 desc[UR6][R18.64], R8 ;  /* 0x0000000812009986 */ /* 0x0021e8000c101d06 */
[----:B--2---:R0:W-:Y:S01]  /*1f40*/  @!P2 STG.E.128 desc[UR6][R22.64], R4 ;  /* 0x000000041600a986 */ /* 0x0041e2000c101d06 */
[----:B------:R-:W-:Y:S05]  /*1f50*/  @P3 EXIT ;  /* 0x000000000000394d */ /* 0x000fea0003800000 */
[----:B0-----:R-:W0:Y:S01]  /*1f60*/  LDS.128 R16, [R16+0x3000] ;  /* 0x0030000010107984 */ /* 0x001e220000000c00 */
[----:B------:R-:W-:-:S05]  /*1f70*/  LEA R25, R0, R25, 0x8 ;  /* 0x0000001900197211 */ /* 0x000fca00078e40ff */
[----:B------:R-:W-:-:S05]  /*1f80*/  IMAD.WIDE R20, R25, 0x4, R20 ;  /* 0x0000000419147825 */ /* 0x000fca00078e0214 */
[----:B0-----:R-:W-:Y:S01]  /*1f90*/  STG.E.128 desc[UR6][R20.64], R16 ;  /* 0x0000001014007986 */ /* 0x001fe2000c101d06 */
[----:B------:R-:W-:Y:S05]  /*1fa0*/  EXIT ;  /* 0x000000000000794d */ /* 0x000fea0003800000 */
.L_x_45:
[----:B------:R-:W-:-:S00]  /*1fb0*/  BRA `(.L_x_45) ;  /* 0xfffffffc00fc7947 */ /* 0x000fc0000383ffff */
[----:B------:R-:W-:-:S00]  /*1fc0*/  NOP ;  /* 0x0000000000007918 */ /* 0x000fc00000000000 */
        /* <DEDUP_REMOVED lines=11> */
.L_x_46:


//--------------------- .nv.global.init           --------------------------
	.section	.nv.global.init,"aw",@progbits
.nv.global.init:
	.type		_$_str,@object
	.size		_$_str,(.L_0 - _$_str)
_$_str:
        /*0000*/ 	.byte	0x5f, 0x5f, 0x43, 0x55, 0x44, 0x41, 0x5f, 0x46, 0x54, 0x5a, 0x00
.L_0:


//--------------------- .nv.shared.triton_poi_fused_add_tanh_11 --------------------------
	.section	.nv.shared.triton_poi_fused_add_tanh_11,"aw",@nobits
	.sectionflags	@""
	.align	16
	.zero		1024


//--------------------- .nv.constant0.triton_poi_fused_add_tanh_11 --------------------------
	.section	.nv.constant0.triton_poi_fused_add_tanh_11,"a",@progbits
	.sectionflags	@""
	.align	4
.nv.constant0.triton_poi_fused_add_tanh_11:
	.zero		560
